	.headerflags	@"EF_CUDA_TEXMODE_UNIFIED EF_CUDA_64BIT_ADDRESS EF_CUDA_ACCELERATORS EF_CUDA_SM90 EF_CUDA_VIRTUAL_SM(EF_CUDA_SM90)"
	.elftype	@"ET_EXEC"


//--------------------- .nv.info                  --------------------------
	.section	.nv.info,"",@"SHT_CUDA_INFO"
	.align	4


	//----- nvinfo : EIATTR_REGCOUNT
	.align		4
        /*0000*/ 	.byte	0x04, 0x2f
        /*0002*/ 	.short	(.L_1 - .L_0)
	.align		4
.L_0:
        /*0004*/ 	.word	index@(triton_poi_fused__to_copy_arange_clamp_mul_sub_7)
        /*0008*/ 	.word	0x0000000a


	//----- nvinfo : EIATTR_MIN_STACK_SIZE
	.align		4
.L_1:
        /*000c*/ 	.byte	0x04, 0x12
        /*000e*/ 	.short	(.L_3 - .L_2)
	.align		4
.L_2:
        /*0010*/ 	.word	index@(triton_poi_fused__to_copy_arange_clamp_mul_sub_7)
        /*0014*/ 	.word	0x00000000


	//----- nvinfo : EIATTR_FRAME_SIZE
	.align		4
.L_3:
        /*0018*/ 	.byte	0x04, 0x11
        /*001a*/ 	.short	(.L_5 - .L_4)
	.align		4
.L_4:
        /*001c*/ 	.word	index@(triton_poi_fused__to_copy_arange_clamp_mul_sub_7)
        /*0020*/ 	.word	0x00000000


	//----- nvinfo : EIATTR_MIN_STACK_SIZE
	.align		4
.L_5:
        /*0024*/ 	.byte	0x04, 0x12
        /*0026*/ 	.short	(.L_7 - .L_6)
	.align		4
.L_6:
        /*0028*/ 	.word	index@(triton_poi_fused__to_copy_arange_clamp_mul_sub_7)
        /*002c*/ 	.word	0x00000000
.L_7:


//--------------------- .nv.info.triton_poi_fused__to_copy_arange_clamp_mul_sub_7 --------------------------
	.section	.nv.info.triton_poi_fused__to_copy_arange_clamp_mul_sub_7,"",@"SHT_CUDA_INFO"
	.sectionflags	@""
	.align	4


	//----- nvinfo : EIATTR_CUDA_API_VERSION
	.align		4
        /*0000*/ 	.byte	0x04, 0x37
        /*0002*/ 	.short	(.L_9 - .L_8)
.L_8:
        /*0004*/ 	.word	0x0000007c


	//----- nvinfo : EIATTR_KPARAM_INFO
	.align		4
.L_9:
        /*0008*/ 	.byte	0x04, 0x17
        /*000a*/ 	.short	(.L_11 - .L_10)
.L_10:
        /*000c*/ 	.word	0x00000000
        /*0010*/ 	.short	0x0001
        /*0012*/ 	.short	0x0008
        /*0014*/ 	.byte	0x00, 0xf0, 0x11, 0x00


	//----- nvinfo : EIATTR_KPARAM_INFO
	.align		4
.L_11:
        /*0018*/ 	.byte	0x04, 0x17
        /*001a*/ 	.short	(.L_13 - .L_12)
.L_12:
        /*001c*/ 	.word	0x00000000
        /*0020*/ 	.short	0x0000
        /*0022*/ 	.short	0x0000
        /*0024*/ 	.byte	0x00, 0xf4, 0x21, 0x00


	//----- nvinfo : EIATTR_SPARSE_MMA_MASK
	.align		4
.L_13:
        /*0028*/ 	.byte	0x03, 0x50
        /*002a*/ 	.short	0x0000


	//----- nvinfo : EIATTR_MAXREG_COUNT
	.align		4
        /*002c*/ 	.byte	0x03, 0x1b
        /*002e*/ 	.short	0x00ff


	//----- nvinfo : EIATTR_EXIT_INSTR_OFFSETS
	.align		4
        /*0030*/ 	.byte	0x04, 0x1c
        /*0032*/ 	.short	(.L_15 - .L_14)


	//   ....[0]....
.L_14:
        /*0034*/ 	.word	0x000000f0


	//   ....[1]....
        /*0038*/ 	.word	0x00000120


	//----- nvinfo : EIATTR_REQNTID
	.align		4
.L_15:
        /*003c*/ 	.byte	0x04, 0x10
        /*003e*/ 	.short	(.L_17 - .L_16)
.L_16:
        /*0040*/ 	.word	0x00000020
        /*0044*/ 	.word	0x00000001
        /*0048*/ 	.word	0x00000001


	//----- nvinfo : EIATTR_CBANK_PARAM_SIZE
	.align		4
.L_17:
        /*004c*/ 	.byte	0x03, 0x19
        /*004e*/ 	.short	0x000c


	//----- nvinfo : EIATTR_PARAM_CBANK
	.align		4
        /*0050*/ 	.byte	0x04, 0x0a
        /*0052*/ 	.short	(.L_19 - .L_18)
	.align		4
.L_18:
        /*0054*/ 	.word	index@(.nv.constant0.triton_poi_fused__to_copy_arange_clamp_mul_sub_7)
        /*0058*/ 	.short	0x0210
        /*005a*/ 	.short	0x000c


	//----- nvinfo : EIATTR_SW_WAR
	.align		4
.L_19:
        /*005c*/ 	.byte	0x04, 0x36
        /*005e*/ 	.short	(.L_21 - .L_20)
.L_20:
        /*0060*/ 	.word	0x00000008
.L_21:


//--------------------- .nv.callgraph             --------------------------
	.section	.nv.callgraph,"",@"SHT_CUDA_CALLGRAPH"
	.align	4
	.sectionentsize	8
	.align		4
        /*0000*/ 	.word	0x00000000
	.align		4
        /*0004*/ 	.word	0xffffffff
	.align		4
        /*0008*/ 	.word	0x00000000
	.align		4
        /*000c*/ 	.word	0xfffffffe
	.align		4
        /*0010*/ 	.word	0x00000000
	.align		4
        /*0014*/ 	.word	0xfffffffd
	.align		4
        /*0018*/ 	.word	0x00000000
	.align		4
        /*001c*/ 	.word	0xfffffffc


//--------------------- .text.triton_poi_fused__to_copy_arange_clamp_mul_sub_7 --------------------------
	.section	.text.triton_poi_fused__to_copy_arange_clamp_mul_sub_7,"ax",@progbits
	.align	128
        .global         triton_poi_fused__to_copy_arange_clamp_mul_sub_7
        .type           triton_poi_fused__to_copy_arange_clamp_mul_sub_7,@function
        .size           triton_poi_fused__to_copy_arange_clamp_mul_sub_7,(.L_x_1 - triton_poi_fused__to_copy_arange_clamp_mul_sub_7)
        .other          triton_poi_fused__to_copy_arange_clamp_mul_sub_7,@"STO_CUDA_ENTRY STV_DEFAULT"
triton_poi_fused__to_copy_arange_clamp_mul_sub_7:
.text.triton_poi_fused__to_copy_arange_clamp_mul_sub_7:
[----:B------:R-:W0:Y:S02]  /*0000*/  LDC R1, c[0x0][0x28] ;  /* 0x00000a00ff017b82 */ /* 0x000e240000000800 */
[----:B------:R-:W1:Y:S01]  /*0010*/  S2R R6, SR_TID.X ;  /* 0x0000000000067919 */ /* 0x000e620000002100 */
[----:B------:R-:W2:Y:S01]  /*0020*/  LDC.64 R2, c[0x0][0x210] ;  /* 0x00008400ff027b82 */ /* 0x000ea20000000a00 */
[----:B------:R-:W3:Y:S01]  /*0030*/  S2R R5, SR_CTAID.X ;  /* 0x0000000000057919 */ /* 0x000ee20000002500 */
[C---:B-1----:R-:W-:Y:S02]  /*0040*/  LOP3.LUT R0, R6.reuse, 0x3, RZ, 0xc0, !PT ;  /* 0x0000000306007812 */ /* 0x042fe400078ec0ff */
[----:B------:R-:W-:-:S03]  /*0050*/  LOP3.LUT P0, RZ, R6, 0x1c, RZ, 0xc0, !PT ;  /* 0x0000001c06ff7812 */ /* 0x000fc6000780c0ff */
[----:B---3--:R-:W-:-:S04]  /*0060*/  IMAD R5, R5, 0x4, R0 ;  /* 0x0000000405057824 */ /* 0x008fc800078e0200 */
[C---:B--2---:R-:W-:Y:S01]  /*0070*/  IMAD.WIDE R2, R5.reuse, 0x4, R2 ;  /* 0x0000000405027825 */ /* 0x044fe200078e0202 */
[----:B------:R-:W-:Y:S02]  /*0080*/  I2FP.F32.S32 R0, R5 ;  /* 0x0000000500007245 */ /* 0x000fe40000201400 */
[----:B------:R-:W-:-:S03]  /*0090*/  ISETP.LT.AND P0, PT, R5, 0x4, !P0 ;  /* 0x000000040500780c */ /* 0x000fc60004701270 */
[----:B------:R-:W-:-:S05]  /*00a0*/  FMUL R0, R0, 0.3333333432674407959 ;  /* 0x3eaaaaab00007820 */ /* 0x000fca0000400000 */
[----:B------:R-:W-:-:S04]  /*00b0*/  FMNMX R0, RZ, R0, !PT ;  /* 0x00000000ff007209 */ /* 0x000fc80007800000 */
[----:B------:R-:W1:Y:S02]  /*00c0*/  F2I.TRUNC.NTZ R4, R0 ;  /* 0x0000000000047305 */ /* 0x000e64000020f100 */
[----:B-1----:R-:W-:-:S05]  /*00d0*/  I2FP.F32.S32 R7, R4 ;  /* 0x0000000400077245 */ /* 0x002fca0000201400 */
[----:B------:R-:W-:Y:S01]  /*00e0*/  FADD.SAT R7, R0, -R7 ;  /* 0x8000000700077221 */ /* 0x000fe20000002000 */
[----:B------:R-:W-:Y:S06]  /*00f0*/  @!P0 EXIT ;  /* 0x000000000000894d */ /* 0x000fec0003800000 */
[----:B------:R-:W-:Y:S02]  /*0100*/  ULDC.64 UR4, c[0x0][0x208] ;  /* 0x0000820000047ab9 */ /* 0x000fe40000000a00 */
[----:B------:R-:W-:Y:S01]  /*0110*/  STG.E desc[UR4][R2.64], R7 ;  /* 0x0000000702007986 */ /* 0x000fe2000c101904 */
[----:B------:R-:W-:Y:S05]  /*0120*/  EXIT ;  /* 0x000000000000794d */ /* 0x000fea0003800000 */
.L_x_0:
[----:B------:R-:W-:-:S00]  /*0130*/  BRA `(.L_x_0) ;  /* 0xfffffffc00fc7947 */ /* 0x000fc0000383ffff */
[----:B------:R-:W-:-:S00]  /*0140*/  NOP ;  /* 0x0000000000007918 */ /* 0x000fc00000000000 */
        /* <DEDUP_REMOVED lines=11> */
.L_x_1:


//--------------------- .nv.constant0.triton_poi_fused__to_copy_arange_clamp_mul_sub_7 --------------------------
	.section	.nv.constant0.triton_poi_fused__to_copy_arange_clamp_mul_sub_7,"a",@progbits
	.sectionflags	@""
	.align	4
.nv.constant0.triton_poi_fused__to_copy_arange_clamp_mul_sub_7:
	.zero		540
